//
// Generated by NVIDIA NVVM Compiler
//
// Compiler Build ID: CL-36424714
// Cuda compilation tools, release 13.0, V13.0.88
// Based on NVVM 20.0.0
//

.version 9.0
.target sm_100
.address_size 64

	// .globl	_Z3addPiS_S_
.extern .func  (.param .b32 func_retval0) vprintf
(
	.param .b64 vprintf_param_0,
	.param .b64 vprintf_param_1
)
;
.global .align 1 .b8 $str[18] = {115, 105, 109, 112, 108, 101, 32, 97, 100, 100, 32, 118, 97, 108, 117, 101, 10};

.visible .entry _Z3addPiS_S_(
	.param .u64 .ptr .align 1 _Z3addPiS_S__param_0,
	.param .u64 .ptr .align 1 _Z3addPiS_S__param_1,
	.param .u64 .ptr .align 1 _Z3addPiS_S__param_2
)
{
	.reg .b32 	%r<6>;
	.reg .b64 	%rd<9>;

	ld.param.u64 	%rd1, [_Z3addPiS_S__param_0];
	ld.param.u64 	%rd2, [_Z3addPiS_S__param_1];
	ld.param.u64 	%rd3, [_Z3addPiS_S__param_2];
	cvta.to.global.u64 	%rd4, %rd3;
	cvta.to.global.u64 	%rd5, %rd2;
	cvta.to.global.u64 	%rd6, %rd1;
	ld.global.u32 	%r1, [%rd6];
	ld.global.u32 	%r2, [%rd5];
	add.s32 	%r3, %r2, %r1;
	st.global.u32 	[%rd4], %r3;
	mov.u64 	%rd7, $str;
	cvta.global.u64 	%rd8, %rd7;
	{ // callseq 0, 0
	.param .b64 param0;
	st.param.b64 	[param0], %rd8;
	.param .b64 param1;
	st.param.b64 	[param1], 0;
	.param .b32 retval0;
	call.uni (retval0), 
	vprintf, 
	(
	param0, 
	param1
	);
	ld.param.b32 	%r4, [retval0];
	} // callseq 0
	ret;

}


// ===== COMPILED SASS (sm_100) =====

	.target	sm_100

	.elftype	@"ET_EXEC"


//--------------------- .note.nv.tkinfo           --------------------------
	.section	.note.nv.tkinfo,"",@"SHT_NOTE"
	.sectionflags	@"SHF_NOTE_NV_TKINFO"
	.tkinfo
        /*0018*/ 	.word	0x00000002
        /*0030*/ 	.string	""
        /*0030*/ 	.string	"ptxas"
        /*0030*/ 	.string	"Cuda compilation tools, release 13.0, V13.0.88"
        /*0030*/ 	.string	"Build cuda_13.0.r13.0/compiler.36424714_0"
        /*0030*/ 	.string	"-arch sm_100 -m 64 "



//--------------------- .note.nv.cuinfo           --------------------------
	.section	.note.nv.cuinfo,"",@"SHT_NOTE"
	.sectionflags	@"SHF_NOTE_NV_CUINFO"
        /*0018*/ 	.short	0x0002
        /*001a*/ 	.short	0x0064
        /*001c*/ 	.short	0x0082
	.zero		2


//--------------------- .nv.info                  --------------------------
	.section	.nv.info,"",@"SHT_CUDA_INFO"
	.align	4


	//----- nvinfo : EIATTR_REGCOUNT
	.align		4
        /*0000*/ 	.byte	0x04, 0x2f
        /*0002*/ 	.short	(.L_2 - .L_1)
	.align		4
.L_1:
        /*0004*/ 	.word	index@(_Z3addPiS_S_)
        /*0008*/ 	.word	0x00000018


	//----- nvinfo : EIATTR_FRAME_SIZE
	.align		4
.L_2:
        /*000c*/ 	.byte	0x04, 0x11
        /*000e*/ 	.short	(.L_4 - .L_3)
	.align		4
.L_3:
        /*0010*/ 	.word	index@(_Z3addPiS_S_)
        /*0014*/ 	.word	0x00000000


	//----- nvinfo : EIATTR_MIN_STACK_SIZE
	.align		4
.L_4:
        /*0018*/ 	.byte	0x04, 0x12
        /*001a*/ 	.short	(.L_6 - .L_5)
	.align		4
.L_5:
        /*001c*/ 	.word	index@(_Z3addPiS_S_)
        /*0020*/ 	.word	0x00000000
.L_6:


//--------------------- .nv.compat                --------------------------
	.section	.nv.compat,"",@"SHT_CUDA_COMPAT_INFO"
	.align	4
        /*0000*/ 	.byte	0x02, 0x09, 0x00, 0x00, 0x02, 0x02, 0x01, 0x00, 0x02, 0x05, 0x05, 0x00, 0x03, 0x07, 0x01, 0x01
        /*0010*/ 	.byte	0x02, 0x03, 0x00, 0x00, 0x02, 0x06, 0x01, 0x00, 0x04, 0x0b, 0x08, 0x00, 0x09, 0x00, 0x00, 0x00
        /*0020*/ 	.byte	0x00, 0x00, 0x00, 0x00


//--------------------- .nv.info._Z3addPiS_S_     --------------------------
	.section	.nv.info._Z3addPiS_S_,"",@"SHT_CUDA_INFO"
	.sectionflags	@""
	.align	4


	//----- nvinfo : EIATTR_CUDA_API_VERSION
	.align		4
        /*0000*/ 	.byte	0x04, 0x37
        /*0002*/ 	.short	(.L_8 - .L_7)
.L_7:
        /*0004*/ 	.word	0x00000082


	//----- nvinfo : EIATTR_KPARAM_INFO
	.align		4
.L_8:
        /*0008*/ 	.byte	0x04, 0x17
        /*000a*/ 	.short	(.L_10 - .L_9)
.L_9:
        /*000c*/ 	.word	0x00000000
        /*0010*/ 	.short	0x0002
        /*0012*/ 	.short	0x0010
        /*0014*/ 	.byte	0x00, 0xf5, 0x21, 0x00


	//----- nvinfo : EIATTR_KPARAM_INFO
	.align		4
.L_10:
        /*0018*/ 	.byte	0x04, 0x17
        /*001a*/ 	.short	(.L_12 - .L_11)
.L_11:
        /*001c*/ 	.word	0x00000000
        /*0020*/ 	.short	0x0001
        /*0022*/ 	.short	0x0008
        /*0024*/ 	.byte	0x00, 0xf5, 0x21, 0x00


	//----- nvinfo : EIATTR_KPARAM_INFO
	.align		4
.L_12:
        /*0028*/ 	.byte	0x04, 0x17
        /*002a*/ 	.short	(.L_14 - .L_13)
.L_13:
        /*002c*/ 	.word	0x00000000
        /*0030*/ 	.short	0x0000
        /*0032*/ 	.short	0x0000
        /*0034*/ 	.byte	0x00, 0xf5, 0x21, 0x00


	//----- nvinfo : EIATTR_SPARSE_MMA_MASK
	.align		4
.L_14:
        /*0038*/ 	.byte	0x03, 0x50
        /*003a*/ 	.short	0x0000


	//----- nvinfo : EIATTR_MAXREG_COUNT
	.align		4
        /*003c*/ 	.byte	0x03, 0x1b
        /*003e*/ 	.short	0x00ff


	//----- nvinfo : EIATTR_EXTERNS
	.align		4
        /*0040*/ 	.byte	0x04, 0x0f
        /*0042*/ 	.short	(.L_16 - .L_15)


	//   ....[0]....
	.align		4
.L_15:
        /*0044*/ 	.word	index@(vprintf)


	//----- nvinfo : EIATTR_MERCURY_ISA_VERSION
	.align		4
.L_16:
        /*0048*/ 	.byte	0x03, 0x5f
        /*004a*/ 	.short	0x0101


	//----- nvinfo : EIATTR_VRC_CTA_INIT_COUNT
	.align		4
        /*004c*/ 	.byte	0x02, 0x4a
	.zero		1
	.zero		1


	//----- nvinfo : EIATTR_SYSCALL_OFFSETS
	.align		4
        /*0050*/ 	.byte	0x04, 0x46
        /*0052*/ 	.short	(.L_18 - .L_17)


	//   ....[0]....
.L_17:
        /*0054*/ 	.word	0x00000100


	//----- nvinfo : EIATTR_EXIT_INSTR_OFFSETS
	.align		4
.L_18:
        /*0058*/ 	.byte	0x04, 0x1c
        /*005a*/ 	.short	(.L_20 - .L_19)


	//   ....[0]....
.L_19:
        /*005c*/ 	.word	0x00000110


	//----- nvinfo : EIATTR_CBANK_PARAM_SIZE
	.align		4
.L_20:
        /*0060*/ 	.byte	0x03, 0x19
        /*0062*/ 	.short	0x0018


	//----- nvinfo : EIATTR_PARAM_CBANK
	.align		4
        /*0064*/ 	.byte	0x04, 0x0a
        /*0066*/ 	.short	(.L_22 - .L_21)
	.align		4
.L_21:
        /*0068*/ 	.word	index@(.nv.constant0._Z3addPiS_S_)
        /*006c*/ 	.short	0x0380
        /*006e*/ 	.short	0x0018


	//----- nvinfo : EIATTR_SW_WAR
	.align		4
.L_22:
        /*0070*/ 	.byte	0x04, 0x36
        /*0072*/ 	.short	(.L_24 - .L_23)
.L_23:
        /*0074*/ 	.word	0x00000008
.L_24:


//--------------------- .nv.callgraph             --------------------------
	.section	.nv.callgraph,"",@"SHT_CUDA_CALLGRAPH"
	.align	4
	.sectionentsize	8
	.align		4
        /*0000*/ 	.word	0x00000000
	.align		4
        /*0004*/ 	.word	0xffffffff
	.align		4
        /*0008*/ 	.word	index@(_Z3addPiS_S_)
	.align		4
        /*000c*/ 	.word	index@(vprintf)
	.align		4
        /*0010*/ 	.word	0x00000000
	.align		4
        /*0014*/ 	.word	0xfffffffe
	.align		4
        /*0018*/ 	.word	0x00000000
	.align		4
        /*001c*/ 	.word	0xfffffffd
	.align		4
        /*0020*/ 	.word	0x00000000
	.align		4
        /*0024*/ 	.word	0xfffffffc


//--------------------- .nv.constant4             --------------------------
	.section	.nv.constant4,"a",@progbits
	.align	8
	.align		8
.nv.constant4:
        /*0000*/ 	.dword	vprintf
	.align		8
        /*0008*/ 	.dword	$str


//--------------------- .text._Z3addPiS_S_        --------------------------
	.section	.text._Z3addPiS_S_,"ax",@progbits
	.align	128
        .global         _Z3addPiS_S_
        .type           _Z3addPiS_S_,@function
        .size           _Z3addPiS_S_,(.L_x_2 - _Z3addPiS_S_)
        .other          _Z3addPiS_S_,@"STO_CUDA_ENTRY STV_DEFAULT"
_Z3addPiS_S_:
.text._Z3addPiS_S_:
[----:B------:R-:W0:Y:S08]  /*0000*/  LDC R1, c[0x0][0x37c] ;  /* 0x0000df00ff017b82 */ /* 0x000e300000000800 */
[----:B------:R-:W1:Y:S01]  /*0010*/  LDC.64 R2, c[0x0][0x380] ;  /* 0x0000e000ff027b82 */ /* 0x000e620000000a00 */
[----:B------:R-:W1:Y:S07]  /*0020*/  LDCU.64 UR4, c[0x0][0x358] ;  /* 0x00006b00ff0477ac */ /* 0x000e6e0008000a00 */
[----:B------:R-:W2:Y:S08]  /*0030*/  LDC.64 R8, c[0x0][0x388] ;  /* 0x0000e200ff087b82 */ /* 0x000eb00000000a00 */
[----:B------:R-:W3:Y:S01]  /*0040*/  LDC.64 R10, c[0x0][0x390] ;  /* 0x0000e400ff0a7b82 */ /* 0x000ee20000000a00 */
[----:B------:R-:W-:Y:S01]  /*0050*/  MOV R12, 0x0 ;  /* 0x00000000000c7802 */ /* 0x000fe20000000f00 */
[----:B------:R-:W4:Y:S01]  /*0060*/  LDCU.64 UR6, c[0x4][0x8] ;  /* 0x01000100ff0677ac */ /* 0x000f220008000a00 */
[----:B-1----:R-:W5:Y:S04]  /*0070*/  LDG.E R0, desc[UR4][R2.64] ;  /* 0x0000000402007981 */ /* 0x002f68000c1e1900 */
[----:B--2---:R-:W5:Y:S01]  /*0080*/  LDG.E R9, desc[UR4][R8.64] ;  /* 0x0000000408097981 */ /* 0x004f62000c1e1900 */
[----:B------:R-:W1:Y:S01]  /*0090*/  LDC.64 R12, c[0x4][R12] ;  /* 0x010000000c0c7b82 */ /* 0x000e620000000a00 */
[----:B------:R-:W-:Y:S01]  /*00a0*/  CS2R R6, SRZ ;  /* 0x0000000000067805 */ /* 0x000fe2000001ff00 */
[----:B----4-:R-:W-:-:S02]  /*00b0*/  IMAD.U32 R4, RZ, RZ, UR6 ;  /* 0x00000006ff047e24 */ /* 0x010fc4000f8e00ff */
[----:B------:R-:W-:Y:S02]  /*00c0*/  IMAD.U32 R5, RZ, RZ, UR7 ;  /* 0x00000007ff057e24 */ /* 0x000fe4000f8e00ff */
[----:B-----5:R-:W-:-:S05]  /*00d0*/  IMAD.IADD R0, R0, 0x1, R9 ;  /* 0x0000000100007824 */ /* 0x020fca00078e0209 */
[----:B01-3--:R2:W-:Y:S02]  /*00e0*/  STG.E desc[UR4][R10.64], R0 ;  /* 0x000000000a007986 */ /* 0x00b5e4000c101904 */
[----:B------:R-:W-:-:S07]  /*00f0*/  LEPC R20, `(.L_x_0) ;  /* 0x000000001014794e */ /* 0x000fce0000000000 */
[----:B--2---:R-:W-:Y:S05]  /*0100*/  CALL.ABS.NOINC R12 ;  /* 0x000000000c007343 */ /* 0x004fea0003c00000 */
.L_x_0:
[----:B------:R-:W-:Y:S05]  /*0110*/  EXIT ;  /* 0x000000000000794d */ /* 0x000fea0003800000 */
.L_x_1:
[----:B------:R-:W-:-:S00]  /*0120*/  BRA `(.L_x_1) ;  /* 0xfffffffc00fc7947 */ /* 0x000fc0000383ffff */
[----:B------:R-:W-:-:S00]  /*0130*/  NOP ;  /* 0x0000000000007918 */ /* 0x000fc00000000000 */
        /* <DEDUP_REMOVED lines=12> */
.L_x_2:


//--------------------- .nv.global.init           --------------------------
	.section	.nv.global.init,"aw",@progbits
.nv.global.init:
	.type		$str,@object
	.size		$str,(.L_0 - $str)
$str:
        /*0000*/ 	.byte	0x73, 0x69, 0x6d, 0x70, 0x6c, 0x65, 0x20, 0x61, 0x64, 0x64, 0x20, 0x76, 0x61, 0x6c, 0x75, 0x65
        /*0010*/ 	.byte	0x0a, 0x00
.L_0:


//--------------------- .nv.shared.reserved.0     --------------------------
	.section	.nv.shared.reserved.0,"aw",@nobits
	.weak		__nv_reservedSMEM_offset_0_alias
	.size		__nv_reservedSMEM_offset_0_alias, 0, 64
	.other		__nv_reservedSMEM_offset_0_alias,@"STO_CUDA_RESERVED_SHARED STV_DEFAULT"
__nv_reservedSMEM_offset_0_alias:
	.zero		0
	.zero		64


//--------------------- .nv.constant0._Z3addPiS_S_ --------------------------
	.section	.nv.constant0._Z3addPiS_S_,"a",@progbits
	.sectionflags	@""
	.align	4
.nv.constant0._Z3addPiS_S_:
	.zero		920


//--------------------- SYMBOLS --------------------------

	.type		.nv.reservedSmem.offset0,@object
	.size		.nv.reservedSmem.offset0,0x4
	.type		vprintf,@function
